//
// Generated by NVIDIA NVVM Compiler
//
// Compiler Build ID: CL-36424714
// Cuda compilation tools, release 13.0, V13.0.88
// Based on NVVM 20.0.0
//

.version 9.0
.target sm_100
.address_size 64

	// .globl	_Z6actionPiS_S_
.global .align 1 .b8 _ZN34_INTERNAL_f157ec22_4_k_cu_b435d6a84cuda3std3__45__cpo5beginE[1];
.global .align 1 .b8 _ZN34_INTERNAL_f157ec22_4_k_cu_b435d6a84cuda3std3__45__cpo3endE[1];
.global .align 1 .b8 _ZN34_INTERNAL_f157ec22_4_k_cu_b435d6a84cuda3std3__45__cpo6cbeginE[1];
.global .align 1 .b8 _ZN34_INTERNAL_f157ec22_4_k_cu_b435d6a84cuda3std3__45__cpo4cendE[1];
.global .align 1 .b8 _ZN34_INTERNAL_f157ec22_4_k_cu_b435d6a84cuda3std3__45__cpo6rbeginE[1];
.global .align 1 .b8 _ZN34_INTERNAL_f157ec22_4_k_cu_b435d6a84cuda3std3__45__cpo4rendE[1];
.global .align 1 .b8 _ZN34_INTERNAL_f157ec22_4_k_cu_b435d6a84cuda3std3__45__cpo7crbeginE[1];
.global .align 1 .b8 _ZN34_INTERNAL_f157ec22_4_k_cu_b435d6a84cuda3std3__45__cpo5crendE[1];
.global .align 1 .b8 _ZN34_INTERNAL_f157ec22_4_k_cu_b435d6a84cuda3std3__436_GLOBAL__N__f157ec22_4_k_cu_b435d6a86ignoreE[1];
.global .align 1 .b8 _ZN34_INTERNAL_f157ec22_4_k_cu_b435d6a84cuda3std3__419piecewise_constructE[1];
.global .align 1 .b8 _ZN34_INTERNAL_f157ec22_4_k_cu_b435d6a84cuda3std3__48in_placeE[1];
.global .align 1 .b8 _ZN34_INTERNAL_f157ec22_4_k_cu_b435d6a84cuda3std3__420unreachable_sentinelE[1];
.global .align 1 .b8 _ZN34_INTERNAL_f157ec22_4_k_cu_b435d6a84cuda3std3__47nulloptE[1];
.global .align 1 .b8 _ZN34_INTERNAL_f157ec22_4_k_cu_b435d6a84cuda3std3__48unexpectE[1];
.global .align 1 .b8 _ZN34_INTERNAL_f157ec22_4_k_cu_b435d6a84cuda3std6ranges3__45__cpo4swapE[1];
.global .align 1 .b8 _ZN34_INTERNAL_f157ec22_4_k_cu_b435d6a84cuda3std6ranges3__45__cpo9iter_moveE[1];
.global .align 1 .b8 _ZN34_INTERNAL_f157ec22_4_k_cu_b435d6a84cuda3std6ranges3__45__cpo5beginE[1];
.global .align 1 .b8 _ZN34_INTERNAL_f157ec22_4_k_cu_b435d6a84cuda3std6ranges3__45__cpo3endE[1];
.global .align 1 .b8 _ZN34_INTERNAL_f157ec22_4_k_cu_b435d6a84cuda3std6ranges3__45__cpo6cbeginE[1];
.global .align 1 .b8 _ZN34_INTERNAL_f157ec22_4_k_cu_b435d6a84cuda3std6ranges3__45__cpo4cendE[1];
.global .align 1 .b8 _ZN34_INTERNAL_f157ec22_4_k_cu_b435d6a84cuda3std6ranges3__45__cpo7advanceE[1];
.global .align 1 .b8 _ZN34_INTERNAL_f157ec22_4_k_cu_b435d6a84cuda3std6ranges3__45__cpo9iter_swapE[1];
.global .align 1 .b8 _ZN34_INTERNAL_f157ec22_4_k_cu_b435d6a84cuda3std6ranges3__45__cpo4nextE[1];
.global .align 1 .b8 _ZN34_INTERNAL_f157ec22_4_k_cu_b435d6a84cuda3std6ranges3__45__cpo4prevE[1];
.global .align 1 .b8 _ZN34_INTERNAL_f157ec22_4_k_cu_b435d6a84cuda3std6ranges3__45__cpo4dataE[1];
.global .align 1 .b8 _ZN34_INTERNAL_f157ec22_4_k_cu_b435d6a84cuda3std6ranges3__45__cpo5cdataE[1];
.global .align 1 .b8 _ZN34_INTERNAL_f157ec22_4_k_cu_b435d6a84cuda3std6ranges3__45__cpo4sizeE[1];
.global .align 1 .b8 _ZN34_INTERNAL_f157ec22_4_k_cu_b435d6a84cuda3std6ranges3__45__cpo5ssizeE[1];
.global .align 1 .b8 _ZN34_INTERNAL_f157ec22_4_k_cu_b435d6a84cuda3std6ranges3__45__cpo8distanceE[1];
.global .align 1 .b8 _ZN34_INTERNAL_f157ec22_4_k_cu_b435d6a86thrust24THRUST_300001_SM_1000_NS8cuda_cub3parE[1];
.global .align 1 .b8 _ZN34_INTERNAL_f157ec22_4_k_cu_b435d6a86thrust24THRUST_300001_SM_1000_NS8cuda_cub10par_nosyncE[1];
.global .align 1 .b8 _ZN34_INTERNAL_f157ec22_4_k_cu_b435d6a86thrust24THRUST_300001_SM_1000_NS6system6detail10sequential3seqE[1];
.global .align 1 .b8 _ZN34_INTERNAL_f157ec22_4_k_cu_b435d6a86thrust24THRUST_300001_SM_1000_NS12placeholders2_1E[1];
.global .align 1 .b8 _ZN34_INTERNAL_f157ec22_4_k_cu_b435d6a86thrust24THRUST_300001_SM_1000_NS12placeholders2_2E[1];
.global .align 1 .b8 _ZN34_INTERNAL_f157ec22_4_k_cu_b435d6a86thrust24THRUST_300001_SM_1000_NS12placeholders2_3E[1];
.global .align 1 .b8 _ZN34_INTERNAL_f157ec22_4_k_cu_b435d6a86thrust24THRUST_300001_SM_1000_NS12placeholders2_4E[1];
.global .align 1 .b8 _ZN34_INTERNAL_f157ec22_4_k_cu_b435d6a86thrust24THRUST_300001_SM_1000_NS12placeholders2_5E[1];
.global .align 1 .b8 _ZN34_INTERNAL_f157ec22_4_k_cu_b435d6a86thrust24THRUST_300001_SM_1000_NS12placeholders2_6E[1];
.global .align 1 .b8 _ZN34_INTERNAL_f157ec22_4_k_cu_b435d6a86thrust24THRUST_300001_SM_1000_NS12placeholders2_7E[1];
.global .align 1 .b8 _ZN34_INTERNAL_f157ec22_4_k_cu_b435d6a86thrust24THRUST_300001_SM_1000_NS12placeholders2_8E[1];
.global .align 1 .b8 _ZN34_INTERNAL_f157ec22_4_k_cu_b435d6a86thrust24THRUST_300001_SM_1000_NS12placeholders2_9E[1];
.global .align 1 .b8 _ZN34_INTERNAL_f157ec22_4_k_cu_b435d6a86thrust24THRUST_300001_SM_1000_NS12placeholders3_10E[1];
.global .align 1 .b8 _ZN34_INTERNAL_f157ec22_4_k_cu_b435d6a86thrust24THRUST_300001_SM_1000_NS3seqE[1];

.visible .entry _Z6actionPiS_S_(
	.param .u64 .ptr .align 1 _Z6actionPiS_S__param_0,
	.param .u64 .ptr .align 1 _Z6actionPiS_S__param_1,
	.param .u64 .ptr .align 1 _Z6actionPiS_S__param_2
)
{
	.reg .pred 	%p<4>;
	.reg .b32 	%r<17>;
	.reg .b64 	%rd<17>;

	ld.param.u64 	%rd4, [_Z6actionPiS_S__param_0];
	ld.param.u64 	%rd5, [_Z6actionPiS_S__param_1];
	ld.param.u64 	%rd6, [_Z6actionPiS_S__param_2];
	cvta.to.global.u64 	%rd1, %rd6;
	cvta.to.global.u64 	%rd2, %rd5;
	cvta.to.global.u64 	%rd3, %rd4;
	mov.u32 	%r3, %ctaid.x;
	mov.u32 	%r4, %ntid.x;
	mov.u32 	%r5, %tid.x;
	mad.lo.s32 	%r1, %r3, %r4, %r5;
	mul.hi.s32 	%r6, %r1, 1431655766;
	shr.u32 	%r7, %r6, 31;
	add.s32 	%r8, %r6, %r7;
	mul.lo.s32 	%r9, %r8, 3;
	sub.s32 	%r2, %r1, %r9;
	setp.eq.s32 	%p1, %r2, 2;
	@%p1 bra 	$L__BB0_5;
	setp.eq.s32 	%p2, %r2, 1;
	@%p2 bra 	$L__BB0_4;
	setp.ne.s32 	%p3, %r2, 0;
	@%p3 bra 	$L__BB0_6;
	mul.wide.s32 	%rd14, %r1, 4;
	add.s64 	%rd15, %rd3, %rd14;
	ld.global.u32 	%r15, [%rd15];
	add.s32 	%r16, %r15, 1;
	add.s64 	%rd16, %rd1, %rd14;
	st.global.u32 	[%rd16], %r16;
	bra.uni 	$L__BB0_6;
$L__BB0_4:
	mul.wide.s32 	%rd11, %r1, 4;
	add.s64 	%rd12, %rd2, %rd11;
	ld.global.u32 	%r13, [%rd12];
	add.s32 	%r14, %r13, -1;
	add.s64 	%rd13, %rd1, %rd11;
	st.global.u32 	[%rd13], %r14;
	bra.uni 	$L__BB0_6;
$L__BB0_5:
	mul.wide.s32 	%rd7, %r1, 4;
	add.s64 	%rd8, %rd3, %rd7;
	ld.global.u32 	%r10, [%rd8];
	add.s64 	%rd9, %rd2, %rd7;
	ld.global.u32 	%r11, [%rd9];
	mul.lo.s32 	%r12, %r11, %r10;
	add.s64 	%rd10, %rd1, %rd7;
	st.global.u32 	[%rd10], %r12;
$L__BB0_6:
	ret;

}
	// .globl	_ZN3cub18CUB_300001_SM_10006detail11EmptyKernelIvEEvv
.visible .entry _ZN3cub18CUB_300001_SM_10006detail11EmptyKernelIvEEvv()
{


	ret;

}


// ===== COMPILED SASS (sm_100) =====

	.target	sm_100

	.elftype	@"ET_EXEC"


//--------------------- .note.nv.tkinfo           --------------------------
	.section	.note.nv.tkinfo,"",@"SHT_NOTE"
	.sectionflags	@"SHF_NOTE_NV_TKINFO"
	.tkinfo
        /*0018*/ 	.word	0x00000002
        /*0030*/ 	.string	""
        /*0030*/ 	.string	"ptxas"
        /*0030*/ 	.string	"Cuda compilation tools, release 13.0, V13.0.88"
        /*0030*/ 	.string	"Build cuda_13.0.r13.0/compiler.36424714_0"
        /*0030*/ 	.string	"-arch sm_100 -m 64 "



//--------------------- .note.nv.cuinfo           --------------------------
	.section	.note.nv.cuinfo,"",@"SHT_NOTE"
	.sectionflags	@"SHF_NOTE_NV_CUINFO"
        /*0018*/ 	.short	0x0002
        /*001a*/ 	.short	0x0064
        /*001c*/ 	.short	0x0082
	.zero		2


//--------------------- .nv.info                  --------------------------
	.section	.nv.info,"",@"SHT_CUDA_INFO"
	.align	4


	//----- nvinfo : EIATTR_REGCOUNT
	.align		4
        /*0000*/ 	.byte	0x04, 0x2f
        /*0002*/ 	.short	(.L_44 - .L_43)
	.align		4
.L_43:
        /*0004*/ 	.word	index@(_Z6actionPiS_S_)
        /*0008*/ 	.word	0x0000000c


	//----- nvinfo : EIATTR_FRAME_SIZE
	.align		4
.L_44:
        /*000c*/ 	.byte	0x04, 0x11
        /*000e*/ 	.short	(.L_46 - .L_45)
	.align		4
.L_45:
        /*0010*/ 	.word	index@(_Z6actionPiS_S_)
        /*0014*/ 	.word	0x00000000


	//----- nvinfo : EIATTR_REGCOUNT
	.align		4
.L_46:
        /*0018*/ 	.byte	0x04, 0x2f
        /*001a*/ 	.short	(.L_48 - .L_47)
	.align		4
.L_47:
        /*001c*/ 	.word	index@(_ZN3cub18CUB_300001_SM_10006detail11EmptyKernelIvEEvv)
        /*0020*/ 	.word	0x00000004


	//----- nvinfo : EIATTR_FRAME_SIZE
	.align		4
.L_48:
        /*0024*/ 	.byte	0x04, 0x11
        /*0026*/ 	.short	(.L_50 - .L_49)
	.align		4
.L_49:
        /*0028*/ 	.word	index@(_ZN3cub18CUB_300001_SM_10006detail11EmptyKernelIvEEvv)
        /*002c*/ 	.word	0x00000000


	//----- nvinfo : EIATTR_MIN_STACK_SIZE
	.align		4
.L_50:
        /*0030*/ 	.byte	0x04, 0x12
        /*0032*/ 	.short	(.L_52 - .L_51)
	.align		4
.L_51:
        /*0034*/ 	.word	index@(_ZN3cub18CUB_300001_SM_10006detail11EmptyKernelIvEEvv)
        /*0038*/ 	.word	0x00000000


	//----- nvinfo : EIATTR_MIN_STACK_SIZE
	.align		4
.L_52:
        /*003c*/ 	.byte	0x04, 0x12
        /*003e*/ 	.short	(.L_54 - .L_53)
	.align		4
.L_53:
        /*0040*/ 	.word	index@(_Z6actionPiS_S_)
        /*0044*/ 	.word	0x00000000
.L_54:


//--------------------- .nv.compat                --------------------------
	.section	.nv.compat,"",@"SHT_CUDA_COMPAT_INFO"
	.align	4
        /*0000*/ 	.byte	0x02, 0x09, 0x00, 0x00, 0x02, 0x02, 0x01, 0x00, 0x02, 0x05, 0x05, 0x00, 0x03, 0x07, 0x01, 0x01
        /*0010*/ 	.byte	0x02, 0x03, 0x00, 0x00, 0x02, 0x06, 0x01, 0x00, 0x04, 0x0b, 0x08, 0x00, 0x09, 0x00, 0x00, 0x00
        /*0020*/ 	.byte	0x00, 0x00, 0x00, 0x00


//--------------------- .nv.info._ZN3cub18CUB_300001_SM_10006detail11EmptyKernelIvEEvv --------------------------
	.section	.nv.info._ZN3cub18CUB_300001_SM_10006detail11EmptyKernelIvEEvv,"",@"SHT_CUDA_INFO"
	.sectionflags	@""
	.align	4


	//----- nvinfo : EIATTR_CUDA_API_VERSION
	.align		4
        /*0000*/ 	.byte	0x04, 0x37
        /*0002*/ 	.short	(.L_56 - .L_55)
.L_55:
        /*0004*/ 	.word	0x00000082


	//----- nvinfo : EIATTR_SPARSE_MMA_MASK
	.align		4
.L_56:
        /*0008*/ 	.byte	0x03, 0x50
        /*000a*/ 	.short	0x0000


	//----- nvinfo : EIATTR_MAXREG_COUNT
	.align		4
        /*000c*/ 	.byte	0x03, 0x1b
        /*000e*/ 	.short	0x00ff


	//----- nvinfo : EIATTR_MERCURY_ISA_VERSION
	.align		4
        /*0010*/ 	.byte	0x03, 0x5f
        /*0012*/ 	.short	0x0101


	//----- nvinfo : EIATTR_VRC_CTA_INIT_COUNT
	.align		4
        /*0014*/ 	.byte	0x02, 0x4a
	.zero		1
	.zero		1


	//----- nvinfo : EIATTR_EXIT_INSTR_OFFSETS
	.align		4
        /*0018*/ 	.byte	0x04, 0x1c
        /*001a*/ 	.short	(.L_58 - .L_57)


	//   ....[0]....
.L_57:
        /*001c*/ 	.word	0x00000010


	//----- nvinfo : EIATTR_SW_WAR
	.align		4
.L_58:
        /*0020*/ 	.byte	0x04, 0x36
        /*0022*/ 	.short	(.L_60 - .L_59)
.L_59:
        /*0024*/ 	.word	0x00000008
.L_60:


//--------------------- .nv.info._Z6actionPiS_S_  --------------------------
	.section	.nv.info._Z6actionPiS_S_,"",@"SHT_CUDA_INFO"
	.sectionflags	@""
	.align	4


	//----- nvinfo : EIATTR_CUDA_API_VERSION
	.align		4
        /*0000*/ 	.byte	0x04, 0x37
        /*0002*/ 	.short	(.L_62 - .L_61)
.L_61:
        /*0004*/ 	.word	0x00000082


	//----- nvinfo : EIATTR_KPARAM_INFO
	.align		4
.L_62:
        /*0008*/ 	.byte	0x04, 0x17
        /*000a*/ 	.short	(.L_64 - .L_63)
.L_63:
        /*000c*/ 	.word	0x00000000
        /*0010*/ 	.short	0x0002
        /*0012*/ 	.short	0x0010
        /*0014*/ 	.byte	0x00, 0xf5, 0x21, 0x00


	//----- nvinfo : EIATTR_KPARAM_INFO
	.align		4
.L_64:
        /*0018*/ 	.byte	0x04, 0x17
        /*001a*/ 	.short	(.L_66 - .L_65)
.L_65:
        /*001c*/ 	.word	0x00000000
        /*0020*/ 	.short	0x0001
        /*0022*/ 	.short	0x0008
        /*0024*/ 	.byte	0x00, 0xf5, 0x21, 0x00


	//----- nvinfo : EIATTR_KPARAM_INFO
	.align		4
.L_66:
        /*0028*/ 	.byte	0x04, 0x17
        /*002a*/ 	.short	(.L_68 - .L_67)
.L_67:
        /*002c*/ 	.word	0x00000000
        /*0030*/ 	.short	0x0000
        /*0032*/ 	.short	0x0000
        /*0034*/ 	.byte	0x00, 0xf5, 0x21, 0x00


	//----- nvinfo : EIATTR_SPARSE_MMA_MASK
	.align		4
.L_68:
        /*0038*/ 	.byte	0x03, 0x50
        /*003a*/ 	.short	0x0000


	//----- nvinfo : EIATTR_MAXREG_COUNT
	.align		4
        /*003c*/ 	.byte	0x03, 0x1b
        /*003e*/ 	.short	0x00ff


	//----- nvinfo : EIATTR_MERCURY_ISA_VERSION
	.align		4
        /*0040*/ 	.byte	0x03, 0x5f
        /*0042*/ 	.short	0x0101


	//----- nvinfo : EIATTR_VRC_CTA_INIT_COUNT
	.align		4
        /*0044*/ 	.byte	0x02, 0x4a
	.zero		1
	.zero		1


	//----- nvinfo : EIATTR_EXIT_INSTR_OFFSETS
	.align		4
        /*0048*/ 	.byte	0x04, 0x1c
        /*004a*/ 	.short	(.L_70 - .L_69)


	//   ....[0]....
.L_69:
        /*004c*/ 	.word	0x000000e0


	//   ....[1]....
        /*0050*/ 	.word	0x00000160


	//   ....[2]....
        /*0054*/ 	.word	0x000001e0


	//   ....[3]....
        /*0058*/ 	.word	0x00000290


	//----- nvinfo : EIATTR_CRS_STACK_SIZE
	.align		4
.L_70:
        /*005c*/ 	.byte	0x04, 0x1e
        /*005e*/ 	.short	(.L_72 - .L_71)
.L_71:
        /*0060*/ 	.word	0x00000000


	//----- nvinfo : EIATTR_CBANK_PARAM_SIZE
	.align		4
.L_72:
        /*0064*/ 	.byte	0x03, 0x19
        /*0066*/ 	.short	0x0018


	//----- nvinfo : EIATTR_PARAM_CBANK
	.align		4
        /*0068*/ 	.byte	0x04, 0x0a
        /*006a*/ 	.short	(.L_74 - .L_73)
	.align		4
.L_73:
        /*006c*/ 	.word	index@(.nv.constant0._Z6actionPiS_S_)
        /*0070*/ 	.short	0x0380
        /*0072*/ 	.short	0x0018


	//----- nvinfo : EIATTR_SW_WAR
	.align		4
.L_74:
        /*0074*/ 	.byte	0x04, 0x36
        /*0076*/ 	.short	(.L_76 - .L_75)
.L_75:
        /*0078*/ 	.word	0x00000008
.L_76:


//--------------------- .nv.callgraph             --------------------------
	.section	.nv.callgraph,"",@"SHT_CUDA_CALLGRAPH"
	.align	4
	.sectionentsize	8
	.align		4
        /*0000*/ 	.word	0x00000000
	.align		4
        /*0004*/ 	.word	0xffffffff
	.align		4
        /*0008*/ 	.word	0x00000000
	.align		4
        /*000c*/ 	.word	0xfffffffe
	.align		4
        /*0010*/ 	.word	0x00000000
	.align		4
        /*0014*/ 	.word	0xfffffffd
	.align		4
        /*0018*/ 	.word	0x00000000
	.align		4
        /*001c*/ 	.word	0xfffffffc


//--------------------- .nv.constant4             --------------------------
	.section	.nv.constant4,"a",@progbits
	.align	8
	.align		8
.nv.constant4:
        /*0000*/ 	.dword	_ZN34_INTERNAL_f157ec22_4_k_cu_b435d6a84cuda3std3__45__cpo5beginE
	.align		8
        /*0008*/ 	.dword	_ZN34_INTERNAL_f157ec22_4_k_cu_b435d6a84cuda3std3__45__cpo3endE
	.align		8
        /*0010*/ 	.dword	_ZN34_INTERNAL_f157ec22_4_k_cu_b435d6a84cuda3std3__45__cpo6cbeginE
	.align		8
        /*0018*/ 	.dword	_ZN34_INTERNAL_f157ec22_4_k_cu_b435d6a84cuda3std3__45__cpo4cendE
	.align		8
        /*0020*/ 	.dword	_ZN34_INTERNAL_f157ec22_4_k_cu_b435d6a84cuda3std3__45__cpo6rbeginE
	.align		8
        /*0028*/ 	.dword	_ZN34_INTERNAL_f157ec22_4_k_cu_b435d6a84cuda3std3__45__cpo4rendE
	.align		8
        /*0030*/ 	.dword	_ZN34_INTERNAL_f157ec22_4_k_cu_b435d6a84cuda3std3__45__cpo7crbeginE
	.align		8
        /*0038*/ 	.dword	_ZN34_INTERNAL_f157ec22_4_k_cu_b435d6a84cuda3std3__45__cpo5crendE
	.align		8
        /*0040*/ 	.dword	_ZN34_INTERNAL_f157ec22_4_k_cu_b435d6a84cuda3std3__436_GLOBAL__N__f157ec22_4_k_cu_b435d6a86ignoreE
	.align		8
        /*0048*/ 	.dword	_ZN34_INTERNAL_f157ec22_4_k_cu_b435d6a84cuda3std3__419piecewise_constructE
	.align		8
        /*0050*/ 	.dword	_ZN34_INTERNAL_f157ec22_4_k_cu_b435d6a84cuda3std3__48in_placeE
	.align		8
        /*0058*/ 	.dword	_ZN34_INTERNAL_f157ec22_4_k_cu_b435d6a84cuda3std3__420unreachable_sentinelE
	.align		8
        /*0060*/ 	.dword	_ZN34_INTERNAL_f157ec22_4_k_cu_b435d6a84cuda3std3__47nulloptE
	.align		8
        /*0068*/ 	.dword	_ZN34_INTERNAL_f157ec22_4_k_cu_b435d6a84cuda3std3__48unexpectE
	.align		8
        /*0070*/ 	.dword	_ZN34_INTERNAL_f157ec22_4_k_cu_b435d6a84cuda3std6ranges3__45__cpo4swapE
	.align		8
        /*0078*/ 	.dword	_ZN34_INTERNAL_f157ec22_4_k_cu_b435d6a84cuda3std6ranges3__45__cpo9iter_moveE
	.align		8
        /*0080*/ 	.dword	_ZN34_INTERNAL_f157ec22_4_k_cu_b435d6a84cuda3std6ranges3__45__cpo5beginE
	.align		8
        /*0088*/ 	.dword	_ZN34_INTERNAL_f157ec22_4_k_cu_b435d6a84cuda3std6ranges3__45__cpo3endE
	.align		8
        /*0090*/ 	.dword	_ZN34_INTERNAL_f157ec22_4_k_cu_b435d6a84cuda3std6ranges3__45__cpo6cbeginE
	.align		8
        /*0098*/ 	.dword	_ZN34_INTERNAL_f157ec22_4_k_cu_b435d6a84cuda3std6ranges3__45__cpo4cendE
	.align		8
        /*00a0*/ 	.dword	_ZN34_INTERNAL_f157ec22_4_k_cu_b435d6a84cuda3std6ranges3__45__cpo7advanceE
	.align		8
        /*00a8*/ 	.dword	_ZN34_INTERNAL_f157ec22_4_k_cu_b435d6a84cuda3std6ranges3__45__cpo9iter_swapE
	.align		8
        /*00b0*/ 	.dword	_ZN34_INTERNAL_f157ec22_4_k_cu_b435d6a84cuda3std6ranges3__45__cpo4nextE
	.align		8
        /*00b8*/ 	.dword	_ZN34_INTERNAL_f157ec22_4_k_cu_b435d6a84cuda3std6ranges3__45__cpo4prevE
	.align		8
        /*00c0*/ 	.dword	_ZN34_INTERNAL_f157ec22_4_k_cu_b435d6a84cuda3std6ranges3__45__cpo4dataE
	.align		8
        /*00c8*/ 	.dword	_ZN34_INTERNAL_f157ec22_4_k_cu_b435d6a84cuda3std6ranges3__45__cpo5cdataE
	.align		8
        /*00d0*/ 	.dword	_ZN34_INTERNAL_f157ec22_4_k_cu_b435d6a84cuda3std6ranges3__45__cpo4sizeE
	.align		8
        /*00d8*/ 	.dword	_ZN34_INTERNAL_f157ec22_4_k_cu_b435d6a84cuda3std6ranges3__45__cpo5ssizeE
	.align		8
        /*00e0*/ 	.dword	_ZN34_INTERNAL_f157ec22_4_k_cu_b435d6a84cuda3std6ranges3__45__cpo8distanceE
	.align		8
        /*00e8*/ 	.dword	_ZN34_INTERNAL_f157ec22_4_k_cu_b435d6a86thrust24THRUST_300001_SM_1000_NS8cuda_cub3parE
	.align		8
        /*00f0*/ 	.dword	_ZN34_INTERNAL_f157ec22_4_k_cu_b435d6a86thrust24THRUST_300001_SM_1000_NS8cuda_cub10par_nosyncE
	.align		8
        /*00f8*/ 	.dword	_ZN34_INTERNAL_f157ec22_4_k_cu_b435d6a86thrust24THRUST_300001_SM_1000_NS6system6detail10sequential3seqE
	.align		8
        /*0100*/ 	.dword	_ZN34_INTERNAL_f157ec22_4_k_cu_b435d6a86thrust24THRUST_300001_SM_1000_NS12placeholders2_1E
	.align		8
        /*0108*/ 	.dword	_ZN34_INTERNAL_f157ec22_4_k_cu_b435d6a86thrust24THRUST_300001_SM_1000_NS12placeholders2_2E
	.align		8
        /*0110*/ 	.dword	_ZN34_INTERNAL_f157ec22_4_k_cu_b435d6a86thrust24THRUST_300001_SM_1000_NS12placeholders2_3E
	.align		8
        /*0118*/ 	.dword	_ZN34_INTERNAL_f157ec22_4_k_cu_b435d6a86thrust24THRUST_300001_SM_1000_NS12placeholders2_4E
	.align		8
        /*0120*/ 	.dword	_ZN34_INTERNAL_f157ec22_4_k_cu_b435d6a86thrust24THRUST_300001_SM_1000_NS12placeholders2_5E
	.align		8
        /*0128*/ 	.dword	_ZN34_INTERNAL_f157ec22_4_k_cu_b435d6a86thrust24THRUST_300001_SM_1000_NS12placeholders2_6E
	.align		8
        /*0130*/ 	.dword	_ZN34_INTERNAL_f157ec22_4_k_cu_b435d6a86thrust24THRUST_300001_SM_1000_NS12placeholders2_7E
	.align		8
        /*0138*/ 	.dword	_ZN34_INTERNAL_f157ec22_4_k_cu_b435d6a86thrust24THRUST_300001_SM_1000_NS12placeholders2_8E
	.align		8
        /*0140*/ 	.dword	_ZN34_INTERNAL_f157ec22_4_k_cu_b435d6a86thrust24THRUST_300001_SM_1000_NS12placeholders2_9E
	.align		8
        /*0148*/ 	.dword	_ZN34_INTERNAL_f157ec22_4_k_cu_b435d6a86thrust24THRUST_300001_SM_1000_NS12placeholders3_10E
	.align		8
        /*0150*/ 	.dword	_ZN34_INTERNAL_f157ec22_4_k_cu_b435d6a86thrust24THRUST_300001_SM_1000_NS3seqE


//--------------------- .text._ZN3cub18CUB_300001_SM_10006detail11EmptyKernelIvEEvv --------------------------
	.section	.text._ZN3cub18CUB_300001_SM_10006detail11EmptyKernelIvEEvv,"ax",@progbits
	.align	128
        .global         _ZN3cub18CUB_300001_SM_10006detail11EmptyKernelIvEEvv
        .type           _ZN3cub18CUB_300001_SM_10006detail11EmptyKernelIvEEvv,@function
        .size           _ZN3cub18CUB_300001_SM_10006detail11EmptyKernelIvEEvv,(.L_x_4 - _ZN3cub18CUB_300001_SM_10006detail11EmptyKernelIvEEvv)
        .other          _ZN3cub18CUB_300001_SM_10006detail11EmptyKernelIvEEvv,@"STO_CUDA_ENTRY STV_DEFAULT"
_ZN3cub18CUB_300001_SM_10006detail11EmptyKernelIvEEvv:
.text._ZN3cub18CUB_300001_SM_10006detail11EmptyKernelIvEEvv:
[----:B------:R-:W-:Y:S01]  /*0000*/  LDC R1, c[0x0][0x37c] ;  /* 0x0000df00ff017b82 */ /* 0x000fe20000000800 */
[----:B------:R-:W-:Y:S05]  /*0010*/  EXIT ;  /* 0x000000000000794d */ /* 0x000fea0003800000 */
.L_x_0:
[----:B------:R-:W-:-:S00]  /*0020*/  BRA `(.L_x_0) ;  /* 0xfffffffc00fc7947 */ /* 0x000fc0000383ffff */
[----:B------:R-:W-:-:S00]  /*0030*/  NOP ;  /* 0x0000000000007918 */ /* 0x000fc00000000000 */
        /* <DEDUP_REMOVED lines=12> */
.L_x_4:


//--------------------- .text._Z6actionPiS_S_     --------------------------
	.section	.text._Z6actionPiS_S_,"ax",@progbits
	.align	128
        .global         _Z6actionPiS_S_
        .type           _Z6actionPiS_S_,@function
        .size           _Z6actionPiS_S_,(.L_x_5 - _Z6actionPiS_S_)
        .other          _Z6actionPiS_S_,@"STO_CUDA_ENTRY STV_DEFAULT"
_Z6actionPiS_S_:
.text._Z6actionPiS_S_:
[----:B------:R-:W-:Y:S01]  /*0000*/  LDC R1, c[0x0][0x37c] ;  /* 0x0000df00ff017b82 */ /* 0x000fe20000000800 */
[----:B------:R-:W0:Y:S07]  /*0010*/  S2R R3, SR_TID.X ;  /* 0x0000000000037919 */ /* 0x000e2e0000002100 */
[----:B------:R-:W0:Y:S08]  /*0020*/  S2UR UR4, SR_CTAID.X ;  /* 0x00000000000479c3 */ /* 0x000e300000002500 */
[----:B------:R-:W0:Y:S02]  /*0030*/  LDC R0, c[0x0][0x360] ;  /* 0x0000d800ff007b82 */ /* 0x000e240000000800 */
[----:B0-----:R-:W-:Y:S01]  /*0040*/  IMAD R0, R0, UR4, R3 ;  /* 0x0000000400007c24 */ /* 0x001fe2000f8e0203 */
[----:B------:R-:W0:Y:S03]  /*0050*/  LDCU.64 UR4, c[0x0][0x358] ;  /* 0x00006b00ff0477ac */ /* 0x000e260008000a00 */
[----:B------:R-:W-:-:S05]  /*0060*/  IMAD.HI R2, R0, 0x55555556, RZ ;  /* 0x5555555600027827 */ /* 0x000fca00078e02ff */
[----:B------:R-:W-:-:S05]  /*0070*/  LEA.HI R3, R2, R2, RZ, 0x1 ;  /* 0x0000000202037211 */ /* 0x000fca00078f08ff */
[----:B------:R-:W-:-:S05]  /*0080*/  IMAD R3, R3, -0x3, R0 ;  /* 0xfffffffd03037824 */ /* 0x000fca00078e0200 */
[----:B------:R-:W-:-:S13]  /*0090*/  ISETP.NE.AND P0, PT, R3, 0x2, PT ;  /* 0x000000020300780c */ /* 0x000fda0003f05270 */
[----:B0-----:R-:W-:Y:S05]  /*00a0*/  @!P0 BRA `(.L_x_1) ;  /* 0x0000000000508947 */ /* 0x001fea0003800000 */
[----:B------:R-:W-:-:S13]  /*00b0*/  ISETP.NE.AND P0, PT, R3, 0x1, PT ;  /* 0x000000010300780c */ /* 0x000fda0003f05270 */
[----:B------:R-:W-:Y:S05]  /*00c0*/  @!P0 BRA `(.L_x_2) ;  /* 0x0000000000288947 */ /* 0x000fea0003800000 */
[----:B------:R-:W-:-:S13]  /*00d0*/  ISETP.NE.AND P0, PT, R3, RZ, PT ;  /* 0x000000ff0300720c */ /* 0x000fda0003f05270 */
[----:B------:R-:W-:Y:S05]  /*00e0*/  @P0 EXIT ;  /* 0x000000000000094d */ /* 0x000fea0003800000 */
[----:B------:R-:W0:Y:S08]  /*00f0*/  LDC.64 R2, c[0x0][0x380] ;  /* 0x0000e000ff027b82 */ /* 0x000e300000000a00 */
[----:B------:R-:W1:Y:S01]  /*0100*/  LDC.64 R4, c[0x0][0x390] ;  /* 0x0000e400ff047b82 */ /* 0x000e620000000a00 */
[----:B0-----:R-:W-:-:S06]  /*0110*/  IMAD.WIDE R2, R0, 0x4, R2 ;  /* 0x0000000400027825 */ /* 0x001fcc00078e0202 */
[----:B------:R-:W2:Y:S01]  /*0120*/  LDG.E R2, desc[UR4][R2.64] ;  /* 0x0000000402027981 */ /* 0x000ea2000c1e1900 */
[----:B-1----:R-:W-:Y:S01]  /*0130*/  IMAD.WIDE R4, R0, 0x4, R4 ;  /* 0x0000000400047825 */ /* 0x002fe200078e0204 */
[----:B--2---:R-:W-:-:S05]  /*0140*/  IADD3 R7, PT, PT, R2, 0x1, RZ ;  /* 0x0000000102077810 */ /* 0x004fca0007ffe0ff */
[----:B------:R-:W-:Y:S01]  /*0150*/  STG.E desc[UR4][R4.64], R7 ;  /* 0x0000000704007986 */ /* 0x000fe2000c101904 */
[----:B------:R-:W-:Y:S05]  /*0160*/  EXIT ;  /* 0x000000000000794d */ /* 0x000fea0003800000 */
.L_x_2:
[----:B------:R-:W0:Y:S08]  /*0170*/  LDC.64 R2, c[0x0][0x388] ;  /* 0x0000e200ff027b82 */ /* 0x000e300000000a00 */
[----:B------:R-:W1:Y:S01]  /*0180*/  LDC.64 R4, c[0x0][0x390] ;  /* 0x0000e400ff047b82 */ /* 0x000e620000000a00 */
[----:B0-----:R-:W-:-:S06]  /*0190*/  IMAD.WIDE R2, R0, 0x4, R2 ;  /* 0x0000000400027825 */ /* 0x001fcc00078e0202 */
[----:B------:R-:W2:Y:S01]  /*01a0*/  LDG.E R2, desc[UR4][R2.64] ;  /* 0x0000000402027981 */ /* 0x000ea2000c1e1900 */
[----:B-1----:R-:W-:Y:S01]  /*01b0*/  IMAD.WIDE R4, R0, 0x4, R4 ;  /* 0x0000000400047825 */ /* 0x002fe200078e0204 */
[----:B--2---:R-:W-:-:S05]  /*01c0*/  IADD3 R7, PT, PT, R2, -0x1, RZ ;  /* 0xffffffff02077810 */ /* 0x004fca0007ffe0ff */
[----:B------:R-:W-:Y:S01]  /*01d0*/  STG.E desc[UR4][R4.64], R7 ;  /* 0x0000000704007986 */ /* 0x000fe2000c101904 */
[----:B------:R-:W-:Y:S05]  /*01e0*/  EXIT ;  /* 0x000000000000794d */ /* 0x000fea0003800000 */
.L_x_1:
[----:B------:R-:W0:Y:S08]  /*01f0*/  LDC.64 R2, c[0x0][0x380] ;  /* 0x0000e000ff027b82 */ /* 0x000e300000000a00 */
[----:B------:R-:W1:Y:S08]  /*0200*/  LDC.64 R4, c[0x0][0x388] ;  /* 0x0000e200ff047b82 */ /* 0x000e700000000a00 */
[----:B------:R-:W2:Y:S01]  /*0210*/  LDC.64 R6, c[0x0][0x390] ;  /* 0x0000e400ff067b82 */ /* 0x000ea20000000a00 */
[----:B0-----:R-:W-:-:S06]  /*0220*/  IMAD.WIDE R2, R0, 0x4, R2 ;  /* 0x0000000400027825 */ /* 0x001fcc00078e0202 */
[----:B------:R-:W3:Y:S01]  /*0230*/  LDG.E R2, desc[UR4][R2.64] ;  /* 0x0000000402027981 */ /* 0x000ee2000c1e1900 */
[----:B-1----:R-:W-:-:S06]  /*0240*/  IMAD.WIDE R4, R0, 0x4, R4 ;  /* 0x0000000400047825 */ /* 0x002fcc00078e0204 */
[----:B------:R-:W3:Y:S01]  /*0250*/  LDG.E R5, desc[UR4][R4.64] ;  /* 0x0000000404057981 */ /* 0x000ee2000c1e1900 */
[----:B--2---:R-:W-:-:S04]  /*0260*/  IMAD.WIDE R6, R0, 0x4, R6 ;  /* 0x0000000400067825 */ /* 0x004fc800078e0206 */
[----:B---3--:R-:W-:-:S05]  /*0270*/  IMAD R9, R2, R5, RZ ;  /* 0x0000000502097224 */ /* 0x008fca00078e02ff */
[----:B------:R-:W-:Y:S01]  /*0280*/  STG.E desc[UR4][R6.64], R9 ;  /* 0x0000000906007986 */ /* 0x000fe2000c101904 */
[----:B------:R-:W-:Y:S05]  /*0290*/  EXIT ;  /* 0x000000000000794d */ /* 0x000fea0003800000 */
.L_x_3:
        /* <DEDUP_REMOVED lines=14> */
.L_x_5:


//--------------------- .nv.shared.reserved.0     --------------------------
	.section	.nv.shared.reserved.0,"aw",@nobits
	.weak		__nv_reservedSMEM_offset_0_alias
	.size		__nv_reservedSMEM_offset_0_alias, 0, 64
	.other		__nv_reservedSMEM_offset_0_alias,@"STO_CUDA_RESERVED_SHARED STV_DEFAULT"
__nv_reservedSMEM_offset_0_alias:
	.zero		0
	.zero		64


//--------------------- .nv.global                --------------------------
	.section	.nv.global,"aw",@nobits
.nv.global:
	.type		_ZN34_INTERNAL_f157ec22_4_k_cu_b435d6a86thrust24THRUST_300001_SM_1000_NS3seqE,@object
	.size		_ZN34_INTERNAL_f157ec22_4_k_cu_b435d6a86thrust24THRUST_300001_SM_1000_NS3seqE,(_ZN34_INTERNAL_f157ec22_4_k_cu_b435d6a84cuda3std3__48in_placeE - _ZN34_INTERNAL_f157ec22_4_k_cu_b435d6a86thrust24THRUST_300001_SM_1000_NS3seqE)
_ZN34_INTERNAL_f157ec22_4_k_cu_b435d6a86thrust24THRUST_300001_SM_1000_NS3seqE:
	.zero		1
	.type		_ZN34_INTERNAL_f157ec22_4_k_cu_b435d6a84cuda3std3__48in_placeE,@object
	.size		_ZN34_INTERNAL_f157ec22_4_k_cu_b435d6a84cuda3std3__48in_placeE,(_ZN34_INTERNAL_f157ec22_4_k_cu_b435d6a84cuda3std6ranges3__45__cpo4sizeE - _ZN34_INTERNAL_f157ec22_4_k_cu_b435d6a84cuda3std3__48in_placeE)
_ZN34_INTERNAL_f157ec22_4_k_cu_b435d6a84cuda3std3__48in_placeE:
	.zero		1
	.type		_ZN34_INTERNAL_f157ec22_4_k_cu_b435d6a84cuda3std6ranges3__45__cpo4sizeE,@object
	.size		_ZN34_INTERNAL_f157ec22_4_k_cu_b435d6a84cuda3std6ranges3__45__cpo4sizeE,(_ZN34_INTERNAL_f157ec22_4_k_cu_b435d6a86thrust24THRUST_300001_SM_1000_NS12placeholders2_3E - _ZN34_INTERNAL_f157ec22_4_k_cu_b435d6a84cuda3std6ranges3__45__cpo4sizeE)
_ZN34_INTERNAL_f157ec22_4_k_cu_b435d6a84cuda3std6ranges3__45__cpo4sizeE:
	.zero		1
	.type		_ZN34_INTERNAL_f157ec22_4_k_cu_b435d6a86thrust24THRUST_300001_SM_1000_NS12placeholders2_3E,@object
	.size		_ZN34_INTERNAL_f157ec22_4_k_cu_b435d6a86thrust24THRUST_300001_SM_1000_NS12placeholders2_3E,(_ZN34_INTERNAL_f157ec22_4_k_cu_b435d6a84cuda3std3__45__cpo6cbeginE - _ZN34_INTERNAL_f157ec22_4_k_cu_b435d6a86thrust24THRUST_300001_SM_1000_NS12placeholders2_3E)
_ZN34_INTERNAL_f157ec22_4_k_cu_b435d6a86thrust24THRUST_300001_SM_1000_NS12placeholders2_3E:
	.zero		1
	.type		_ZN34_INTERNAL_f157ec22_4_k_cu_b435d6a84cuda3std3__45__cpo6cbeginE,@object
	.size		_ZN34_INTERNAL_f157ec22_4_k_cu_b435d6a84cuda3std3__45__cpo6cbeginE,(_ZN34_INTERNAL_f157ec22_4_k_cu_b435d6a84cuda3std6ranges3__45__cpo6cbeginE - _ZN34_INTERNAL_f157ec22_4_k_cu_b435d6a84cuda3std3__45__cpo6cbeginE)
_ZN34_INTERNAL_f157ec22_4_k_cu_b435d6a84cuda3std3__45__cpo6cbeginE:
	.zero		1
	.type		_ZN34_INTERNAL_f157ec22_4_k_cu_b435d6a84cuda3std6ranges3__45__cpo6cbeginE,@object
	.size		_ZN34_INTERNAL_f157ec22_4_k_cu_b435d6a84cuda3std6ranges3__45__cpo6cbeginE,(_ZN34_INTERNAL_f157ec22_4_k_cu_b435d6a86thrust24THRUST_300001_SM_1000_NS12placeholders2_7E - _ZN34_INTERNAL_f157ec22_4_k_cu_b435d6a84cuda3std6ranges3__45__cpo6cbeginE)
_ZN34_INTERNAL_f157ec22_4_k_cu_b435d6a84cuda3std6ranges3__45__cpo6cbeginE:
	.zero		1
	.type		_ZN34_INTERNAL_f157ec22_4_k_cu_b435d6a86thrust24THRUST_300001_SM_1000_NS12placeholders2_7E,@object
	.size		_ZN34_INTERNAL_f157ec22_4_k_cu_b435d6a86thrust24THRUST_300001_SM_1000_NS12placeholders2_7E,(_ZN34_INTERNAL_f157ec22_4_k_cu_b435d6a84cuda3std3__45__cpo7crbeginE - _ZN34_INTERNAL_f157ec22_4_k_cu_b435d6a86thrust24THRUST_300001_SM_1000_NS12placeholders2_7E)
_ZN34_INTERNAL_f157ec22_4_k_cu_b435d6a86thrust24THRUST_300001_SM_1000_NS12placeholders2_7E:
	.zero		1
	.type		_ZN34_INTERNAL_f157ec22_4_k_cu_b435d6a84cuda3std3__45__cpo7crbeginE,@object
	.size		_ZN34_INTERNAL_f157ec22_4_k_cu_b435d6a84cuda3std3__45__cpo7crbeginE,(_ZN34_INTERNAL_f157ec22_4_k_cu_b435d6a84cuda3std6ranges3__45__cpo4nextE - _ZN34_INTERNAL_f157ec22_4_k_cu_b435d6a84cuda3std3__45__cpo7crbeginE)
_ZN34_INTERNAL_f157ec22_4_k_cu_b435d6a84cuda3std3__45__cpo7crbeginE:
	.zero		1
	.type		_ZN34_INTERNAL_f157ec22_4_k_cu_b435d6a84cuda3std6ranges3__45__cpo4nextE,@object
	.size		_ZN34_INTERNAL_f157ec22_4_k_cu_b435d6a84cuda3std6ranges3__45__cpo4nextE,(_ZN34_INTERNAL_f157ec22_4_k_cu_b435d6a84cuda3std6ranges3__45__cpo4swapE - _ZN34_INTERNAL_f157ec22_4_k_cu_b435d6a84cuda3std6ranges3__45__cpo4nextE)
_ZN34_INTERNAL_f157ec22_4_k_cu_b435d6a84cuda3std6ranges3__45__cpo4nextE:
	.zero		1
	.type		_ZN34_INTERNAL_f157ec22_4_k_cu_b435d6a84cuda3std6ranges3__45__cpo4swapE,@object
	.size		_ZN34_INTERNAL_f157ec22_4_k_cu_b435d6a84cuda3std6ranges3__45__cpo4swapE,(_ZN34_INTERNAL_f157ec22_4_k_cu_b435d6a86thrust24THRUST_300001_SM_1000_NS8cuda_cub10par_nosyncE - _ZN34_INTERNAL_f157ec22_4_k_cu_b435d6a84cuda3std6ranges3__45__cpo4swapE)
_ZN34_INTERNAL_f157ec22_4_k_cu_b435d6a84cuda3std6ranges3__45__cpo4swapE:
	.zero		1
	.type		_ZN34_INTERNAL_f157ec22_4_k_cu_b435d6a86thrust24THRUST_300001_SM_1000_NS8cuda_cub10par_nosyncE,@object
	.size		_ZN34_INTERNAL_f157ec22_4_k_cu_b435d6a86thrust24THRUST_300001_SM_1000_NS8cuda_cub10par_nosyncE,(_ZN34_INTERNAL_f157ec22_4_k_cu_b435d6a86thrust24THRUST_300001_SM_1000_NS12placeholders2_9E - _ZN34_INTERNAL_f157ec22_4_k_cu_b435d6a86thrust24THRUST_300001_SM_1000_NS8cuda_cub10par_nosyncE)
_ZN34_INTERNAL_f157ec22_4_k_cu_b435d6a86thrust24THRUST_300001_SM_1000_NS8cuda_cub10par_nosyncE:
	.zero		1
	.type		_ZN34_INTERNAL_f157ec22_4_k_cu_b435d6a86thrust24THRUST_300001_SM_1000_NS12placeholders2_9E,@object
	.size		_ZN34_INTERNAL_f157ec22_4_k_cu_b435d6a86thrust24THRUST_300001_SM_1000_NS12placeholders2_9E,(_ZN34_INTERNAL_f157ec22_4_k_cu_b435d6a84cuda3std3__436_GLOBAL__N__f157ec22_4_k_cu_b435d6a86ignoreE - _ZN34_INTERNAL_f157ec22_4_k_cu_b435d6a86thrust24THRUST_300001_SM_1000_NS12placeholders2_9E)
_ZN34_INTERNAL_f157ec22_4_k_cu_b435d6a86thrust24THRUST_300001_SM_1000_NS12placeholders2_9E:
	.zero		1
	.type		_ZN34_INTERNAL_f157ec22_4_k_cu_b435d6a84cuda3std3__436_GLOBAL__N__f157ec22_4_k_cu_b435d6a86ignoreE,@object
	.size		_ZN34_INTERNAL_f157ec22_4_k_cu_b435d6a84cuda3std3__436_GLOBAL__N__f157ec22_4_k_cu_b435d6a86ignoreE,(_ZN34_INTERNAL_f157ec22_4_k_cu_b435d6a84cuda3std6ranges3__45__cpo4dataE - _ZN34_INTERNAL_f157ec22_4_k_cu_b435d6a84cuda3std3__436_GLOBAL__N__f157ec22_4_k_cu_b435d6a86ignoreE)
_ZN34_INTERNAL_f157ec22_4_k_cu_b435d6a84cuda3std3__436_GLOBAL__N__f157ec22_4_k_cu_b435d6a86ignoreE:
	.zero		1
	.type		_ZN34_INTERNAL_f157ec22_4_k_cu_b435d6a84cuda3std6ranges3__45__cpo4dataE,@object
	.size		_ZN34_INTERNAL_f157ec22_4_k_cu_b435d6a84cuda3std6ranges3__45__cpo4dataE,(_ZN34_INTERNAL_f157ec22_4_k_cu_b435d6a86thrust24THRUST_300001_SM_1000_NS12placeholders2_1E - _ZN34_INTERNAL_f157ec22_4_k_cu_b435d6a84cuda3std6ranges3__45__cpo4dataE)
_ZN34_INTERNAL_f157ec22_4_k_cu_b435d6a84cuda3std6ranges3__45__cpo4dataE:
	.zero		1
	.type		_ZN34_INTERNAL_f157ec22_4_k_cu_b435d6a86thrust24THRUST_300001_SM_1000_NS12placeholders2_1E,@object
	.size		_ZN34_INTERNAL_f157ec22_4_k_cu_b435d6a86thrust24THRUST_300001_SM_1000_NS12placeholders2_1E,(_ZN34_INTERNAL_f157ec22_4_k_cu_b435d6a84cuda3std3__45__cpo5beginE - _ZN34_INTERNAL_f157ec22_4_k_cu_b435d6a86thrust24THRUST_300001_SM_1000_NS12placeholders2_1E)
_ZN34_INTERNAL_f157ec22_4_k_cu_b435d6a86thrust24THRUST_300001_SM_1000_NS12placeholders2_1E:
	.zero		1
	.type		_ZN34_INTERNAL_f157ec22_4_k_cu_b435d6a84cuda3std3__45__cpo5beginE,@object
	.size		_ZN34_INTERNAL_f157ec22_4_k_cu_b435d6a84cuda3std3__45__cpo5beginE,(_ZN34_INTERNAL_f157ec22_4_k_cu_b435d6a84cuda3std6ranges3__45__cpo5beginE - _ZN34_INTERNAL_f157ec22_4_k_cu_b435d6a84cuda3std3__45__cpo5beginE)
_ZN34_INTERNAL_f157ec22_4_k_cu_b435d6a84cuda3std3__45__cpo5beginE:
	.zero		1
	.type		_ZN34_INTERNAL_f157ec22_4_k_cu_b435d6a84cuda3std6ranges3__45__cpo5beginE,@object
	.size		_ZN34_INTERNAL_f157ec22_4_k_cu_b435d6a84cuda3std6ranges3__45__cpo5beginE,(_ZN34_INTERNAL_f157ec22_4_k_cu_b435d6a86thrust24THRUST_300001_SM_1000_NS12placeholders2_5E - _ZN34_INTERNAL_f157ec22_4_k_cu_b435d6a84cuda3std6ranges3__45__cpo5beginE)
_ZN34_INTERNAL_f157ec22_4_k_cu_b435d6a84cuda3std6ranges3__45__cpo5beginE:
	.zero		1
	.type		_ZN34_INTERNAL_f157ec22_4_k_cu_b435d6a86thrust24THRUST_300001_SM_1000_NS12placeholders2_5E,@object
	.size		_ZN34_INTERNAL_f157ec22_4_k_cu_b435d6a86thrust24THRUST_300001_SM_1000_NS12placeholders2_5E,(_ZN34_INTERNAL_f157ec22_4_k_cu_b435d6a84cuda3std3__45__cpo6rbeginE - _ZN34_INTERNAL_f157ec22_4_k_cu_b435d6a86thrust24THRUST_300001_SM_1000_NS12placeholders2_5E)
_ZN34_INTERNAL_f157ec22_4_k_cu_b435d6a86thrust24THRUST_300001_SM_1000_NS12placeholders2_5E:
	.zero		1
	.type		_ZN34_INTERNAL_f157ec22_4_k_cu_b435d6a84cuda3std3__45__cpo6rbeginE,@object
	.size		_ZN34_INTERNAL_f157ec22_4_k_cu_b435d6a84cuda3std3__45__cpo6rbeginE,(_ZN34_INTERNAL_f157ec22_4_k_cu_b435d6a84cuda3std6ranges3__45__cpo7advanceE - _ZN34_INTERNAL_f157ec22_4_k_cu_b435d6a84cuda3std3__45__cpo6rbeginE)
_ZN34_INTERNAL_f157ec22_4_k_cu_b435d6a84cuda3std3__45__cpo6rbeginE:
	.zero		1
	.type		_ZN34_INTERNAL_f157ec22_4_k_cu_b435d6a84cuda3std6ranges3__45__cpo7advanceE,@object
	.size		_ZN34_INTERNAL_f157ec22_4_k_cu_b435d6a84cuda3std6ranges3__45__cpo7advanceE,(_ZN34_INTERNAL_f157ec22_4_k_cu_b435d6a84cuda3std3__47nulloptE - _ZN34_INTERNAL_f157ec22_4_k_cu_b435d6a84cuda3std6ranges3__45__cpo7advanceE)
_ZN34_INTERNAL_f157ec22_4_k_cu_b435d6a84cuda3std6ranges3__45__cpo7advanceE:
	.zero		1
	.type		_ZN34_INTERNAL_f157ec22_4_k_cu_b435d6a84cuda3std3__47nulloptE,@object
	.size		_ZN34_INTERNAL_f157ec22_4_k_cu_b435d6a84cuda3std3__47nulloptE,(_ZN34_INTERNAL_f157ec22_4_k_cu_b435d6a84cuda3std6ranges3__45__cpo8distanceE - _ZN34_INTERNAL_f157ec22_4_k_cu_b435d6a84cuda3std3__47nulloptE)
_ZN34_INTERNAL_f157ec22_4_k_cu_b435d6a84cuda3std3__47nulloptE:
	.zero		1
	.type		_ZN34_INTERNAL_f157ec22_4_k_cu_b435d6a84cuda3std6ranges3__45__cpo8distanceE,@object
	.size		_ZN34_INTERNAL_f157ec22_4_k_cu_b435d6a84cuda3std6ranges3__45__cpo8distanceE,(_ZN34_INTERNAL_f157ec22_4_k_cu_b435d6a86thrust24THRUST_300001_SM_1000_NS12placeholders3_10E - _ZN34_INTERNAL_f157ec22_4_k_cu_b435d6a84cuda3std6ranges3__45__cpo8distanceE)
_ZN34_INTERNAL_f157ec22_4_k_cu_b435d6a84cuda3std6ranges3__45__cpo8distanceE:
	.zero		1
	.type		_ZN34_INTERNAL_f157ec22_4_k_cu_b435d6a86thrust24THRUST_300001_SM_1000_NS12placeholders3_10E,@object
	.size		_ZN34_INTERNAL_f157ec22_4_k_cu_b435d6a86thrust24THRUST_300001_SM_1000_NS12placeholders3_10E,(_ZN34_INTERNAL_f157ec22_4_k_cu_b435d6a84cuda3std3__419piecewise_constructE - _ZN34_INTERNAL_f157ec22_4_k_cu_b435d6a86thrust24THRUST_300001_SM_1000_NS12placeholders3_10E)
_ZN34_INTERNAL_f157ec22_4_k_cu_b435d6a86thrust24THRUST_300001_SM_1000_NS12placeholders3_10E:
	.zero		1
	.type		_ZN34_INTERNAL_f157ec22_4_k_cu_b435d6a84cuda3std3__419piecewise_constructE,@object
	.size		_ZN34_INTERNAL_f157ec22_4_k_cu_b435d6a84cuda3std3__419piecewise_constructE,(_ZN34_INTERNAL_f157ec22_4_k_cu_b435d6a84cuda3std6ranges3__45__cpo5cdataE - _ZN34_INTERNAL_f157ec22_4_k_cu_b435d6a84cuda3std3__419piecewise_constructE)
_ZN34_INTERNAL_f157ec22_4_k_cu_b435d6a84cuda3std3__419piecewise_constructE:
	.zero		1
	.type		_ZN34_INTERNAL_f157ec22_4_k_cu_b435d6a84cuda3std6ranges3__45__cpo5cdataE,@object
	.size		_ZN34_INTERNAL_f157ec22_4_k_cu_b435d6a84cuda3std6ranges3__45__cpo5cdataE,(_ZN34_INTERNAL_f157ec22_4_k_cu_b435d6a86thrust24THRUST_300001_SM_1000_NS12placeholders2_2E - _ZN34_INTERNAL_f157ec22_4_k_cu_b435d6a84cuda3std6ranges3__45__cpo5cdataE)
_ZN34_INTERNAL_f157ec22_4_k_cu_b435d6a84cuda3std6ranges3__45__cpo5cdataE:
	.zero		1
	.type		_ZN34_INTERNAL_f157ec22_4_k_cu_b435d6a86thrust24THRUST_300001_SM_1000_NS12placeholders2_2E,@object
	.size		_ZN34_INTERNAL_f157ec22_4_k_cu_b435d6a86thrust24THRUST_300001_SM_1000_NS12placeholders2_2E,(_ZN34_INTERNAL_f157ec22_4_k_cu_b435d6a84cuda3std3__45__cpo3endE - _ZN34_INTERNAL_f157ec22_4_k_cu_b435d6a86thrust24THRUST_300001_SM_1000_NS12placeholders2_2E)
_ZN34_INTERNAL_f157ec22_4_k_cu_b435d6a86thrust24THRUST_300001_SM_1000_NS12placeholders2_2E:
	.zero		1
	.type		_ZN34_INTERNAL_f157ec22_4_k_cu_b435d6a84cuda3std3__45__cpo3endE,@object
	.size		_ZN34_INTERNAL_f157ec22_4_k_cu_b435d6a84cuda3std3__45__cpo3endE,(_ZN34_INTERNAL_f157ec22_4_k_cu_b435d6a84cuda3std6ranges3__45__cpo3endE - _ZN34_INTERNAL_f157ec22_4_k_cu_b435d6a84cuda3std3__45__cpo3endE)
_ZN34_INTERNAL_f157ec22_4_k_cu_b435d6a84cuda3std3__45__cpo3endE:
	.zero		1
	.type		_ZN34_INTERNAL_f157ec22_4_k_cu_b435d6a84cuda3std6ranges3__45__cpo3endE,@object
	.size		_ZN34_INTERNAL_f157ec22_4_k_cu_b435d6a84cuda3std6ranges3__45__cpo3endE,(_ZN34_INTERNAL_f157ec22_4_k_cu_b435d6a86thrust24THRUST_300001_SM_1000_NS12placeholders2_6E - _ZN34_INTERNAL_f157ec22_4_k_cu_b435d6a84cuda3std6ranges3__45__cpo3endE)
_ZN34_INTERNAL_f157ec22_4_k_cu_b435d6a84cuda3std6ranges3__45__cpo3endE:
	.zero		1
	.type		_ZN34_INTERNAL_f157ec22_4_k_cu_b435d6a86thrust24THRUST_300001_SM_1000_NS12placeholders2_6E,@object
	.size		_ZN34_INTERNAL_f157ec22_4_k_cu_b435d6a86thrust24THRUST_300001_SM_1000_NS12placeholders2_6E,(_ZN34_INTERNAL_f157ec22_4_k_cu_b435d6a84cuda3std3__45__cpo4rendE - _ZN34_INTERNAL_f157ec22_4_k_cu_b435d6a86thrust24THRUST_300001_SM_1000_NS12placeholders2_6E)
_ZN34_INTERNAL_f157ec22_4_k_cu_b435d6a86thrust24THRUST_300001_SM_1000_NS12placeholders2_6E:
	.zero		1
	.type		_ZN34_INTERNAL_f157ec22_4_k_cu_b435d6a84cuda3std3__45__cpo4rendE,@object
	.size		_ZN34_INTERNAL_f157ec22_4_k_cu_b435d6a84cuda3std3__45__cpo4rendE,(_ZN34_INTERNAL_f157ec22_4_k_cu_b435d6a84cuda3std6ranges3__45__cpo9iter_swapE - _ZN34_INTERNAL_f157ec22_4_k_cu_b435d6a84cuda3std3__45__cpo4rendE)
_ZN34_INTERNAL_f157ec22_4_k_cu_b435d6a84cuda3std3__45__cpo4rendE:
	.zero		1
	.type		_ZN34_INTERNAL_f157ec22_4_k_cu_b435d6a84cuda3std6ranges3__45__cpo9iter_swapE,@object
	.size		_ZN34_INTERNAL_f157ec22_4_k_cu_b435d6a84cuda3std6ranges3__45__cpo9iter_swapE,(_ZN34_INTERNAL_f157ec22_4_k_cu_b435d6a84cuda3std3__48unexpectE - _ZN34_INTERNAL_f157ec22_4_k_cu_b435d6a84cuda3std6ranges3__45__cpo9iter_swapE)
_ZN34_INTERNAL_f157ec22_4_k_cu_b435d6a84cuda3std6ranges3__45__cpo9iter_swapE:
	.zero		1
	.type		_ZN34_INTERNAL_f157ec22_4_k_cu_b435d6a84cuda3std3__48unexpectE,@object
	.size		_ZN34_INTERNAL_f157ec22_4_k_cu_b435d6a84cuda3std3__48unexpectE,(_ZN34_INTERNAL_f157ec22_4_k_cu_b435d6a86thrust24THRUST_300001_SM_1000_NS8cuda_cub3parE - _ZN34_INTERNAL_f157ec22_4_k_cu_b435d6a84cuda3std3__48unexpectE)
_ZN34_INTERNAL_f157ec22_4_k_cu_b435d6a84cuda3std3__48unexpectE:
	.zero		1
	.type		_ZN34_INTERNAL_f157ec22_4_k_cu_b435d6a86thrust24THRUST_300001_SM_1000_NS8cuda_cub3parE,@object
	.size		_ZN34_INTERNAL_f157ec22_4_k_cu_b435d6a86thrust24THRUST_300001_SM_1000_NS8cuda_cub3parE,(_ZN34_INTERNAL_f157ec22_4_k_cu_b435d6a86thrust24THRUST_300001_SM_1000_NS12placeholders2_4E - _ZN34_INTERNAL_f157ec22_4_k_cu_b435d6a86thrust24THRUST_300001_SM_1000_NS8cuda_cub3parE)
_ZN34_INTERNAL_f157ec22_4_k_cu_b435d6a86thrust24THRUST_300001_SM_1000_NS8cuda_cub3parE:
	.zero		1
	.type		_ZN34_INTERNAL_f157ec22_4_k_cu_b435d6a86thrust24THRUST_300001_SM_1000_NS12placeholders2_4E,@object
	.size		_ZN34_INTERNAL_f157ec22_4_k_cu_b435d6a86thrust24THRUST_300001_SM_1000_NS12placeholders2_4E,(_ZN34_INTERNAL_f157ec22_4_k_cu_b435d6a84cuda3std3__45__cpo4cendE - _ZN34_INTERNAL_f157ec22_4_k_cu_b435d6a86thrust24THRUST_300001_SM_1000_NS12placeholders2_4E)
_ZN34_INTERNAL_f157ec22_4_k_cu_b435d6a86thrust24THRUST_300001_SM_1000_NS12placeholders2_4E:
	.zero		1
	.type		_ZN34_INTERNAL_f157ec22_4_k_cu_b435d6a84cuda3std3__45__cpo4cendE,@object
	.size		_ZN34_INTERNAL_f157ec22_4_k_cu_b435d6a84cuda3std3__45__cpo4cendE,(_ZN34_INTERNAL_f157ec22_4_k_cu_b435d6a84cuda3std6ranges3__45__cpo4cendE - _ZN34_INTERNAL_f157ec22_4_k_cu_b435d6a84cuda3std3__45__cpo4cendE)
_ZN34_INTERNAL_f157ec22_4_k_cu_b435d6a84cuda3std3__45__cpo4cendE:
	.zero		1
	.type		_ZN34_INTERNAL_f157ec22_4_k_cu_b435d6a84cuda3std6ranges3__45__cpo4cendE,@object
	.size		_ZN34_INTERNAL_f157ec22_4_k_cu_b435d6a84cuda3std6ranges3__45__cpo4cendE,(_ZN34_INTERNAL_f157ec22_4_k_cu_b435d6a84cuda3std3__420unreachable_sentinelE - _ZN34_INTERNAL_f157ec22_4_k_cu_b435d6a84cuda3std6ranges3__45__cpo4cendE)
_ZN34_INTERNAL_f157ec22_4_k_cu_b435d6a84cuda3std6ranges3__45__cpo4cendE:
	.zero		1
	.type		_ZN34_INTERNAL_f157ec22_4_k_cu_b435d6a84cuda3std3__420unreachable_sentinelE,@object
	.size		_ZN34_INTERNAL_f157ec22_4_k_cu_b435d6a84cuda3std3__420unreachable_sentinelE,(_ZN34_INTERNAL_f157ec22_4_k_cu_b435d6a84cuda3std6ranges3__45__cpo5ssizeE - _ZN34_INTERNAL_f157ec22_4_k_cu_b435d6a84cuda3std3__420unreachable_sentinelE)
_ZN34_INTERNAL_f157ec22_4_k_cu_b435d6a84cuda3std3__420unreachable_sentinelE:
	.zero		1
	.type		_ZN34_INTERNAL_f157ec22_4_k_cu_b435d6a84cuda3std6ranges3__45__cpo5ssizeE,@object
	.size		_ZN34_INTERNAL_f157ec22_4_k_cu_b435d6a84cuda3std6ranges3__45__cpo5ssizeE,(_ZN34_INTERNAL_f157ec22_4_k_cu_b435d6a86thrust24THRUST_300001_SM_1000_NS12placeholders2_8E - _ZN34_INTERNAL_f157ec22_4_k_cu_b435d6a84cuda3std6ranges3__45__cpo5ssizeE)
_ZN34_INTERNAL_f157ec22_4_k_cu_b435d6a84cuda3std6ranges3__45__cpo5ssizeE:
	.zero		1
	.type		_ZN34_INTERNAL_f157ec22_4_k_cu_b435d6a86thrust24THRUST_300001_SM_1000_NS12placeholders2_8E,@object
	.size		_ZN34_INTERNAL_f157ec22_4_k_cu_b435d6a86thrust24THRUST_300001_SM_1000_NS12placeholders2_8E,(_ZN34_INTERNAL_f157ec22_4_k_cu_b435d6a84cuda3std3__45__cpo5crendE - _ZN34_INTERNAL_f157ec22_4_k_cu_b435d6a86thrust24THRUST_300001_SM_1000_NS12placeholders2_8E)
_ZN34_INTERNAL_f157ec22_4_k_cu_b435d6a86thrust24THRUST_300001_SM_1000_NS12placeholders2_8E:
	.zero		1
	.type		_ZN34_INTERNAL_f157ec22_4_k_cu_b435d6a84cuda3std3__45__cpo5crendE,@object
	.size		_ZN34_INTERNAL_f157ec22_4_k_cu_b435d6a84cuda3std3__45__cpo5crendE,(_ZN34_INTERNAL_f157ec22_4_k_cu_b435d6a84cuda3std6ranges3__45__cpo4prevE - _ZN34_INTERNAL_f157ec22_4_k_cu_b435d6a84cuda3std3__45__cpo5crendE)
_ZN34_INTERNAL_f157ec22_4_k_cu_b435d6a84cuda3std3__45__cpo5crendE:
	.zero		1
	.type		_ZN34_INTERNAL_f157ec22_4_k_cu_b435d6a84cuda3std6ranges3__45__cpo4prevE,@object
	.size		_ZN34_INTERNAL_f157ec22_4_k_cu_b435d6a84cuda3std6ranges3__45__cpo4prevE,(_ZN34_INTERNAL_f157ec22_4_k_cu_b435d6a84cuda3std6ranges3__45__cpo9iter_moveE - _ZN34_INTERNAL_f157ec22_4_k_cu_b435d6a84cuda3std6ranges3__45__cpo4prevE)
_ZN34_INTERNAL_f157ec22_4_k_cu_b435d6a84cuda3std6ranges3__45__cpo4prevE:
	.zero		1
	.type		_ZN34_INTERNAL_f157ec22_4_k_cu_b435d6a84cuda3std6ranges3__45__cpo9iter_moveE,@object
	.size		_ZN34_INTERNAL_f157ec22_4_k_cu_b435d6a84cuda3std6ranges3__45__cpo9iter_moveE,(_ZN34_INTERNAL_f157ec22_4_k_cu_b435d6a86thrust24THRUST_300001_SM_1000_NS6system6detail10sequential3seqE - _ZN34_INTERNAL_f157ec22_4_k_cu_b435d6a84cuda3std6ranges3__45__cpo9iter_moveE)
_ZN34_INTERNAL_f157ec22_4_k_cu_b435d6a84cuda3std6ranges3__45__cpo9iter_moveE:
	.zero		1
	.type		_ZN34_INTERNAL_f157ec22_4_k_cu_b435d6a86thrust24THRUST_300001_SM_1000_NS6system6detail10sequential3seqE,@object
	.size		_ZN34_INTERNAL_f157ec22_4_k_cu_b435d6a86thrust24THRUST_300001_SM_1000_NS6system6detail10sequential3seqE,(.L_31 - _ZN34_INTERNAL_f157ec22_4_k_cu_b435d6a86thrust24THRUST_300001_SM_1000_NS6system6detail10sequential3seqE)
_ZN34_INTERNAL_f157ec22_4_k_cu_b435d6a86thrust24THRUST_300001_SM_1000_NS6system6detail10sequential3seqE:
	.zero		1
.L_31:


//--------------------- .nv.constant0._ZN3cub18CUB_300001_SM_10006detail11EmptyKernelIvEEvv --------------------------
	.section	.nv.constant0._ZN3cub18CUB_300001_SM_10006detail11EmptyKernelIvEEvv,"a",@progbits
	.sectionflags	@""
	.align	4
.nv.constant0._ZN3cub18CUB_300001_SM_10006detail11EmptyKernelIvEEvv:
	.zero		896


//--------------------- .nv.constant0._Z6actionPiS_S_ --------------------------
	.section	.nv.constant0._Z6actionPiS_S_,"a",@progbits
	.sectionflags	@""
	.align	4
.nv.constant0._Z6actionPiS_S_:
	.zero		920


//--------------------- SYMBOLS --------------------------

	.type		.nv.reservedSmem.offset0,@object
	.size		.nv.reservedSmem.offset0,0x4
